	.headerflags	@"EF_CUDA_TEXMODE_UNIFIED EF_CUDA_64BIT_ADDRESS EF_CUDA_SM86 EF_CUDA_VIRTUAL_SM(EF_CUDA_SM86)"
	.elftype	@"ET_EXEC"


//--------------------- .nv.info                  --------------------------
	.section	.nv.info,"",@"SHT_CUDA_INFO"
	.align	4


	//----- nvinfo : EIATTR_REGCOUNT
	.align		4
        /*0000*/ 	.byte	0x04, 0x2f
        /*0002*/ 	.short	(.L_1 - .L_0)
	.align		4
.L_0:
        /*0004*/ 	.word	index@(triton_poi_fused_add_3)
        /*0008*/ 	.word	0x0000000b


	//----- nvinfo : EIATTR_MIN_STACK_SIZE
	.align		4
.L_1:
        /*000c*/ 	.byte	0x04, 0x12
        /*000e*/ 	.short	(.L_3 - .L_2)
	.align		4
.L_2:
        /*0010*/ 	.word	index@(triton_poi_fused_add_3)
        /*0014*/ 	.word	0x00000000


	//----- nvinfo : EIATTR_FRAME_SIZE
	.align		4
.L_3:
        /*0018*/ 	.byte	0x04, 0x11
        /*001a*/ 	.short	(.L_5 - .L_4)
	.align		4
.L_4:
        /*001c*/ 	.word	index@(triton_poi_fused_add_3)
        /*0020*/ 	.word	0x00000000


	//----- nvinfo : EIATTR_MIN_STACK_SIZE
	.align		4
.L_5:
        /*0024*/ 	.byte	0x04, 0x12
        /*0026*/ 	.short	(.L_7 - .L_6)
	.align		4
.L_6:
        /*0028*/ 	.word	index@(triton_poi_fused_add_3)
        /*002c*/ 	.word	0x00000000
.L_7:


//--------------------- .nv.info.triton_poi_fused_add_3 --------------------------
	.section	.nv.info.triton_poi_fused_add_3,"",@"SHT_CUDA_INFO"
	.sectionflags	@""
	.align	4


	//----- nvinfo : EIATTR_CUDA_API_VERSION
	.align		4
        /*0000*/ 	.byte	0x04, 0x37
        /*0002*/ 	.short	(.L_9 - .L_8)
.L_8:
        /*0004*/ 	.word	0x0000007c


	//----- nvinfo : EIATTR_SW2861232_WAR
	.align		4
.L_9:
        /*0008*/ 	.byte	0x01, 0x35
	.zero		2


	//----- nvinfo : EIATTR_PARAM_CBANK
	.align		4
        /*000c*/ 	.byte	0x04, 0x0a
        /*000e*/ 	.short	(.L_11 - .L_10)
	.align		4
.L_10:
        /*0010*/ 	.word	index@(.nv.constant0.triton_poi_fused_add_3)
        /*0014*/ 	.short	0x0160
        /*0016*/ 	.short	0x0028


	//----- nvinfo : EIATTR_CBANK_PARAM_SIZE
	.align		4
.L_11:
        /*0018*/ 	.byte	0x03, 0x19
        /*001a*/ 	.short	0x0028


	//----- nvinfo : EIATTR_KPARAM_INFO
	.align		4
        /*001c*/ 	.byte	0x04, 0x17
        /*001e*/ 	.short	(.L_13 - .L_12)
.L_12:
        /*0020*/ 	.word	0x00000000
        /*0024*/ 	.short	0x0004
        /*0026*/ 	.short	0x0020
        /*0028*/ 	.byte	0x00, 0xf4, 0x21, 0x00


	//----- nvinfo : EIATTR_KPARAM_INFO
	.align		4
.L_13:
        /*002c*/ 	.byte	0x04, 0x17
        /*002e*/ 	.short	(.L_15 - .L_14)
.L_14:
        /*0030*/ 	.word	0x00000000
        /*0034*/ 	.short	0x0003
        /*0036*/ 	.short	0x0018
        /*0038*/ 	.byte	0x00, 0xf0, 0x11, 0x00


	//----- nvinfo : EIATTR_KPARAM_INFO
	.align		4
.L_15:
        /*003c*/ 	.byte	0x04, 0x17
        /*003e*/ 	.short	(.L_17 - .L_16)
.L_16:
        /*0040*/ 	.word	0x00000000
        /*0044*/ 	.short	0x0002
        /*0046*/ 	.short	0x0010
        /*0048*/ 	.byte	0x00, 0xf4, 0x21, 0x00


	//----- nvinfo : EIATTR_KPARAM_INFO
	.align		4
.L_17:
        /*004c*/ 	.byte	0x04, 0x17
        /*004e*/ 	.short	(.L_19 - .L_18)
.L_18:
        /*0050*/ 	.word	0x00000000
        /*0054*/ 	.short	0x0001
        /*0056*/ 	.short	0x0008
        /*0058*/ 	.byte	0x00, 0xf4, 0x21, 0x00


	//----- nvinfo : EIATTR_KPARAM_INFO
	.align		4
.L_19:
        /*005c*/ 	.byte	0x04, 0x17
        /*005e*/ 	.short	(.L_21 - .L_20)
.L_20:
        /*0060*/ 	.word	0x00000000
        /*0064*/ 	.short	0x0000
        /*0066*/ 	.short	0x0000
        /*0068*/ 	.byte	0x00, 0xf4, 0x21, 0x00


	//----- nvinfo : EIATTR_MAXREG_COUNT
	.align		4
.L_21:
        /*006c*/ 	.byte	0x03, 0x1b
        /*006e*/ 	.short	0x00ff


	//----- nvinfo : EIATTR_EXIT_INSTR_OFFSETS
	.align		4
        /*0070*/ 	.byte	0x04, 0x1c
        /*0072*/ 	.short	(.L_23 - .L_22)


	//   ....[0]....
.L_22:
        /*0074*/ 	.word	0x00000170


	//   ....[1]....
        /*0078*/ 	.word	0x000001c0


	//----- nvinfo : EIATTR_REQNTID
	.align		4
.L_23:
        /*007c*/ 	.byte	0x04, 0x10
        /*007e*/ 	.short	(.L_25 - .L_24)
.L_24:
        /*0080*/ 	.word	0x00000080
        /*0084*/ 	.word	0x00000001
        /*0088*/ 	.word	0x00000001
.L_25:


//--------------------- .nv.callgraph             --------------------------
	.section	.nv.callgraph,"",@"SHT_CUDA_CALLGRAPH"
	.align	4
	.sectionentsize	8
	.align		4
        /*0000*/ 	.word	0x00000000
	.align		4
        /*0004*/ 	.word	0xffffffff
	.align		4
        /*0008*/ 	.word	0x00000000
	.align		4
        /*000c*/ 	.word	0xfffffffe
	.align		4
        /*0010*/ 	.word	0x00000000
	.align		4
        /*0014*/ 	.word	0xfffffffd
	.align		4
        /*0018*/ 	.word	0x00000000
	.align		4
        /*001c*/ 	.word	0xfffffffc


//--------------------- .nv.rel.action            --------------------------
	.section	.nv.rel.action,"",@"SHT_CUDA_RELOCINFO"
	.align	8
	.sectionentsize	8
        /*0000*/ 	.byte	0x73, 0x00, 0x00, 0x00, 0x00, 0x00, 0x00, 0x00, 0x00, 0x00, 0x00, 0x11, 0x25, 0x00, 0x05, 0x36


//--------------------- .nv.constant0.triton_poi_fused_add_3 --------------------------
	.section	.nv.constant0.triton_poi_fused_add_3,"a",@progbits
	.sectionflags	@""
	.align	4
.nv.constant0.triton_poi_fused_add_3:
	.zero		392


//--------------------- .text.triton_poi_fused_add_3 --------------------------
	.section	.text.triton_poi_fused_add_3,"ax",@progbits
	.sectioninfo	@"SHI_REGISTERS=11"
	.align	128
        .global         triton_poi_fused_add_3
        .type           triton_poi_fused_add_3,@function
        .size           triton_poi_fused_add_3,(.L_x_1 - triton_poi_fused_add_3)
        .other          triton_poi_fused_add_3,@"STO_CUDA_ENTRY STV_DEFAULT"
triton_poi_fused_add_3:
.text.triton_poi_fused_add_3:
[----:B------:R-:W-:Y:S02]  /*0000*/  MOV R1, c[0x0][0x28] ;  /* 0x00000a0000017a02 */ /* 0x000fe40000000f00 */
[----:B------:R-:W0:Y:S01]  /*0010*/  S2R R0, SR_TID.X ;  /* 0x0000000000007919 */ /* 0x000e220000002100 */
[----:B------:R-:W-:Y:S01]  /*0020*/  MOV R8, 0x2 ;  /* 0x0000000200087802 */ /* 0x000fe20000000f00 */
[----:B------:R-:W-:Y:S01]  /*0030*/  IMAD.MOV.U32 R5, RZ, RZ, 0x4 ;  /* 0x00000004ff057424 */ /* 0x000fe200078e00ff */
[----:B------:R-:W-:Y:S01]  /*0040*/  PRMT R6, RZ, 0x7610, R6 ;  /* 0x00007610ff067816 */ /* 0x000fe20000000006 */
[----:B------:R-:W1:Y:S01]  /*0050*/  S2R R3, SR_CTAID.X ;  /* 0x0000000000037919 */ /* 0x000e620000002500 */
[----:B------:R-:W-:Y:S01]  /*0060*/  ULDC.64 UR4, c[0x0][0x118] ;  /* 0x0000460000047ab9 */ /* 0x000fe20000000a00 */
[----:B------:R-:W-:Y:S02]  /*0070*/  MOV R7, RZ ;  /* 0x000000ff00077202 */ /* 0x000fe40000000f00 */
[----:B0-----:R-:W-:-:S04]  /*0080*/  LOP3.LUT R0, R0, 0x7f, RZ, 0xc0, !PT ;  /* 0x0000007f00007812 */ /* 0x001fc800078ec0ff */
[----:B-1----:R-:W-:-:S04]  /*0090*/  LEA R0, R3, R0, 0x7 ;  /* 0x0000000003007211 */ /* 0x002fc800078e38ff */
[C---:B------:R-:W-:Y:S01]  /*00a0*/  ISETP.GE.AND P0, PT, R0.reuse, 0x900, PT ;  /* 0x000009000000780c */ /* 0x040fe20003f06270 */
[----:B------:R-:W-:-:S05]  /*00b0*/  IMAD.HI R2, R0, 0x38e38e39, RZ ;  /* 0x38e38e3900027827 */ /* 0x000fca00078e02ff */
[----:B------:R-:W-:-:S04]  /*00c0*/  SHF.R.U32.HI R3, RZ, 0x1f, R2 ;  /* 0x0000001fff037819 */ /* 0x000fc80000011602 */
[----:B------:R-:W-:-:S05]  /*00d0*/  LEA.HI.SX32 R3, R2, R3, 0x18 ;  /* 0x0000000302037211 */ /* 0x000fca00078fc2ff */
[----:B------:R-:W-:-:S05]  /*00e0*/  IMAD R2, R3, -0x480, R0 ;  /* 0xfffffb8003027824 */ /* 0x000fca00078e0200 */
[----:B------:R-:W-:-:S05]  /*00f0*/  IADD3 R4, R2, 0x480, RZ ;  /* 0x0000048002047810 */ /* 0x000fca0007ffe0ff */
[----:B------:R-:W-:Y:S02]  /*0100*/  IMAD R3, R3, 0x900, R4 ;  /* 0x0000090003037824 */ /* 0x000fe400078e0204 */
[----:B------:R-:W-:-:S04]  /*0110*/  IMAD.WIDE.U32 R4, R4, R5, c[0x0][0x168] ;  /* 0x00005a0004047625 */ /* 0x000fc800078e0005 */
[----:B------:R-:W-:Y:S01]  /*0120*/  IMAD.WIDE R2, R3, R8, c[0x0][0x160] ;  /* 0x0000580003027625 */ /* 0x000fe200078e0208 */
[----:B------:R-:W2:Y:S04]  /*0130*/  @!P0 LDG.E.EL R7, [R4.64] ;  /* 0x0000000404078981 */ /* 0x000ea8000c2e1900 */
[----:B------:R-:W3:Y:S02]  /*0140*/  @!P0 LDG.E.U16 R6, [R2.64] ;  /* 0x0000000402068981 */ /* 0x000ee4000c1e1500 */
[----:B---3--:R-:W-:-:S04]  /*0150*/  IMAD.U32 R6, R6, 0x10000, RZ ;  /* 0x0001000006067824 */ /* 0x008fc800078e00ff */
[----:B--2---:R-:W-:Y:S01]  /*0160*/  FADD R7, R6, R7 ;  /* 0x0000000706077221 */ /* 0x004fe20000000000 */
[----:B------:R-:W-:Y:S06]  /*0170*/  @P0 EXIT ;  /* 0x000000000000094d */ /* 0x000fec0003800000 */
[----:B------:R-:W-:Y:S01]  /*0180*/  FADD R7, R7, 1 ;  /* 0x3f80000007077421 */ /* 0x000fe20000000000 */
[----:B------:R-:W-:-:S04]  /*0190*/  IMAD.WIDE R2, R0, R8, c[0x0][0x170] ;  /* 0x00005c0000027625 */ /* 0x000fc800078e0208 */
[----:B------:R-:W-:-:S05]  /*01a0*/  F2FP.BF16.PACK_AB R7, RZ, R7 ;  /* 0x00000007ff07723e */ /* 0x000fca00000010ff */
[----:B------:R-:W-:Y:S01]  /*01b0*/  STG.E.U16 [R2.64], R7 ;  /* 0x0000000702007986 */ /* 0x000fe2000c101504 */
[----:B------:R-:W-:Y:S05]  /*01c0*/  EXIT ;  /* 0x000000000000794d */ /* 0x000fea0003800000 */
.L_x_0:
[----:B------:R-:W-:-:S00]  /*01d0*/  BRA `(.L_x_0) ;  /* 0xfffffff000007947 */ /* 0x000fc0000383ffff */
[----:B------:R-:W-:-:S00]  /*01e0*/  NOP ;  /* 0x0000000000007918 */ /* 0x000fc00000000000 */
        /* <DEDUP_REMOVED lines=9> */
.L_x_1:
